	.headerflags	@"EF_CUDA_TEXMODE_UNIFIED EF_CUDA_64BIT_ADDRESS EF_CUDA_ACCELERATORS EF_CUDA_SM90 EF_CUDA_VIRTUAL_SM(EF_CUDA_SM90)"
	.elftype	@"ET_EXEC"


//--------------------- .nv.info                  --------------------------
	.section	.nv.info,"",@"SHT_CUDA_INFO"
	.align	4


	//----- nvinfo : EIATTR_REGCOUNT
	.align		4
        /*0000*/ 	.byte	0x04, 0x2f
        /*0002*/ 	.short	(.L_3 - .L_2)
	.align		4
.L_2:
        /*0004*/ 	.word	index@(triton_poi_fused_add_convolution_div_sqrt_31)
        /*0008*/ 	.word	0x00000042


	//----- nvinfo : EIATTR_MIN_STACK_SIZE
	.align		4
.L_3:
        /*000c*/ 	.byte	0x04, 0x12
        /*000e*/ 	.short	(.L_5 - .L_4)
	.align		4
.L_4:
        /*0010*/ 	.word	index@(triton_poi_fused_add_convolution_div_sqrt_31)
        /*0014*/ 	.word	0x00000000


	//----- nvinfo : EIATTR_FRAME_SIZE
	.align		4
.L_5:
        /*0018*/ 	.byte	0x04, 0x11
        /*001a*/ 	.short	(.L_7 - .L_6)
	.align		4
.L_6:
        /*001c*/ 	.word	index@(triton_poi_fused_add_convolution_div_sqrt_31)
        /*0020*/ 	.word	0x00000000


	//----- nvinfo : EIATTR_MIN_STACK_SIZE
	.align		4
.L_7:
        /*0024*/ 	.byte	0x04, 0x12
        /*0026*/ 	.short	(.L_9 - .L_8)
	.align		4
.L_8:
        /*0028*/ 	.word	index@(triton_poi_fused_add_convolution_div_sqrt_31)
        /*002c*/ 	.word	0x00000000
.L_9:


//--------------------- .nv.info.triton_poi_fused_add_convolution_div_sqrt_31 --------------------------
	.section	.nv.info.triton_poi_fused_add_convolution_div_sqrt_31,"",@"SHT_CUDA_INFO"
	.sectionflags	@""
	.align	4


	//----- nvinfo : EIATTR_CUDA_API_VERSION
	.align		4
        /*0000*/ 	.byte	0x04, 0x37
        /*0002*/ 	.short	(.L_11 - .L_10)
.L_10:
        /*0004*/ 	.word	0x0000007c


	//----- nvinfo : EIATTR_KPARAM_INFO
	.align		4
.L_11:
        /*0008*/ 	.byte	0x04, 0x17
        /*000a*/ 	.short	(.L_13 - .L_12)
.L_12:
        /*000c*/ 	.word	0x00000000
        /*0010*/ 	.short	0x0005
        /*0012*/ 	.short	0x0024
        /*0014*/ 	.byte	0x00, 0xf0, 0x11, 0x00


	//----- nvinfo : EIATTR_KPARAM_INFO
	.align		4
.L_13:
        /*0018*/ 	.byte	0x04, 0x17
        /*001a*/ 	.short	(.L_15 - .L_14)
.L_14:
        /*001c*/ 	.word	0x00000000
        /*0020*/ 	.short	0x0004
        /*0022*/ 	.short	0x0020
        /*0024*/ 	.byte	0x00, 0xf0, 0x11, 0x00


	//----- nvinfo : EIATTR_KPARAM_INFO
	.align		4
.L_15:
        /*0028*/ 	.byte	0x04, 0x17
        /*002a*/ 	.short	(.L_17 - .L_16)
.L_16:
        /*002c*/ 	.word	0x00000000
        /*0030*/ 	.short	0x0003
        /*0032*/ 	.short	0x0018
        /*0034*/ 	.byte	0x00, 0xf4, 0x21, 0x00


	//----- nvinfo : EIATTR_KPARAM_INFO
	.align		4
.L_17:
        /*0038*/ 	.byte	0x04, 0x17
        /*003a*/ 	.short	(.L_19 - .L_18)
.L_18:
        /*003c*/ 	.word	0x00000000
        /*0040*/ 	.short	0x0002
        /*0042*/ 	.short	0x0010
        /*0044*/ 	.byte	0x00, 0xf4, 0x21, 0x00


	//----- nvinfo : EIATTR_KPARAM_INFO
	.align		4
.L_19:
        /*0048*/ 	.byte	0x04, 0x17
        /*004a*/ 	.short	(.L_21 - .L_20)
.L_20:
        /*004c*/ 	.word	0x00000000
        /*0050*/ 	.short	0x0001
        /*0052*/ 	.short	0x0008
        /*0054*/ 	.byte	0x00, 0xf4, 0x21, 0x00


	//----- nvinfo : EIATTR_KPARAM_INFO
	.align		4
.L_21:
        /*0058*/ 	.byte	0x04, 0x17
        /*005a*/ 	.short	(.L_23 - .L_22)
.L_22:
        /*005c*/ 	.word	0x00000000
        /*0060*/ 	.short	0x0000
        /*0062*/ 	.short	0x0000
        /*0064*/ 	.byte	0x00, 0xf4, 0x21, 0x00


	//----- nvinfo : EIATTR_SPARSE_MMA_MASK
	.align		4
.L_23:
        /*0068*/ 	.byte	0x03, 0x50
        /*006a*/ 	.short	0x0000


	//----- nvinfo : EIATTR_MAXREG_COUNT
	.align		4
        /*006c*/ 	.byte	0x03, 0x1b
        /*006e*/ 	.short	0x00ff


	//----- nvinfo : EIATTR_EXIT_INSTR_OFFSETS
	.align		4
        /*0070*/ 	.byte	0x04, 0x1c
        /*0072*/ 	.short	(.L_25 - .L_24)


	//   ....[0]....
.L_24:
        /*0074*/ 	.word	0x00001a60


	//   ....[1]....
        /*0078*/ 	.word	0x00001ab0


	//----- nvinfo : EIATTR_REQNTID
	.align		4
.L_25:
        /*007c*/ 	.byte	0x04, 0x10
        /*007e*/ 	.short	(.L_27 - .L_26)
.L_26:
        /*0080*/ 	.word	0x00000100
        /*0084*/ 	.word	0x00000001
        /*0088*/ 	.word	0x00000001


	//----- nvinfo : EIATTR_CBANK_PARAM_SIZE
	.align		4
.L_27:
        /*008c*/ 	.byte	0x03, 0x19
        /*008e*/ 	.short	0x0028


	//----- nvinfo : EIATTR_PARAM_CBANK
	.align		4
        /*0090*/ 	.byte	0x04, 0x0a
        /*0092*/ 	.short	(.L_29 - .L_28)
	.align		4
.L_28:
        /*0094*/ 	.word	index@(.nv.constant0.triton_poi_fused_add_convolution_div_sqrt_31)
        /*0098*/ 	.short	0x0210
        /*009a*/ 	.short	0x0028


	//----- nvinfo : EIATTR_SW_WAR
	.align		4
.L_29:
        /*009c*/ 	.byte	0x04, 0x36
        /*009e*/ 	.short	(.L_31 - .L_30)
.L_30:
        /*00a0*/ 	.word	0x00000008
.L_31:


//--------------------- .nv.callgraph             --------------------------
	.section	.nv.callgraph,"",@"SHT_CUDA_CALLGRAPH"
	.align	4
	.sectionentsize	8
	.align		4
        /*0000*/ 	.word	0x00000000
	.align		4
        /*0004*/ 	.word	0xffffffff
	.align		4
        /*0008*/ 	.word	0x00000000
	.align		4
        /*000c*/ 	.word	0xfffffffe
	.align		4
        /*0010*/ 	.word	0x00000000
	.align		4
        /*0014*/ 	.word	0xfffffffd
	.align		4
        /*0018*/ 	.word	0x00000000
	.align		4
        /*001c*/ 	.word	0xfffffffc


//--------------------- .nv.constant4             --------------------------
	.section	.nv.constant4,"a",@progbits
	.align	8
	.align		8
.nv.constant4:
        /*0000*/ 	.dword	_$_str
	.align		8
        /*0008*/ 	.dword	_$_str_$_2


//--------------------- .text.triton_poi_fused_add_convolution_div_sqrt_31 --------------------------
	.section	.text.triton_poi_fused_add_convolution_div_sqrt_31,"ax",@progbits
	.sectionflags	@"SHF_BARRIERS=1"
	.align	128
        .global         triton_poi_fused_add_convolution_div_sqrt_31
        .type           triton_poi_fused_add_convolution_div_sqrt_31,@function
        .size           triton_poi_fused_add_convolution_div_sqrt_31,(.L_x_1 - triton_poi_fused_add_convolution_div_sqrt_31)
        .other          triton_poi_fused_add_convolution_div_sqrt_31,@"STO_CUDA_ENTRY STV_DEFAULT"
triton_poi_fused_add_convolution_div_sqrt_31:
.text.triton_poi_fused_add_convolution_div_sqrt_31:
[----:B------:R-:W0:Y:S01]  /*0000*/  LDC R1, c[0x0][0x28] ;  /* 0x00000a00ff017b82 */ /* 0x000e220000000800 */
[----:B------:R-:W1:Y:S07]  /*0010*/  S2R R0, SR_TID.X ;  /* 0x0000000000007919 */ /* 0x000e6e0000002100 */
[----:B------:R-:W2:Y:S01]  /*0020*/  LDC.64 R30, c[0x0][0x218] ;  /* 0x00008600ff1e7b82 */ /* 0x000ea20000000a00 */
[----:B------:R-:W-:Y:S01]  /*0030*/  ULDC.64 UR6, c[0x0][0x208] ;  /* 0x0000820000067ab9 */ /* 0x000fe20000000a00 */
[----:B------:R-:W3:Y:S01]  /*0040*/  S2R R3, SR_CTAID.Y ;  /* 0x0000000000037919 */ /* 0x000ee20000002600 */
[----:B------:R-:W4:Y:S01]  /*0050*/  S2R R5, SR_CTAID.X ;  /* 0x0000000000057919 */ /* 0x000f220000002500 */
[----:B-1----:R-:W-:-:S02]  /*0060*/  SHF.R.U32.HI R4, RZ, 0x4, R0 ;  /* 0x00000004ff047819 */ /* 0x002fc40000011600 */
[--C-:B---3--:R-:W-:Y:S02]  /*0070*/  SHF.R.S32.HI R2, RZ, 0x17, R3.reuse ;  /* 0x00000017ff027819 */ /* 0x108fe40000011403 */
[----:B------:R-:W-:Y:S02]  /*0080*/  SGXT.U32 R4, R4, 0x4 ;  /* 0x000000040404781a */ /* 0x000fe40000000000 */
[----:B------:R-:W-:Y:S02]  /*0090*/  SGXT R2, R2, 0x1 ;  /* 0x000000010202781a */ /* 0x000fe40000000200 */
[----:B------:R-:W-:Y:S02]  /*00a0*/  PRMT R21, R4, 0x6540, R3 ;  /* 0x0000654004157816 */ /* 0x000fe40000000003 */
[----:B----4-:R-:W-:Y:S02]  /*00b0*/  SHF.L.U32 R4, R5, 0x4, RZ ;  /* 0x0000000405047819 */ /* 0x010fe400000006ff */
[----:B------:R-:W-:-:S02]  /*00c0*/  LEA.HI R55, R2, R21, RZ, 0x9 ;  /* 0x0000001502377211 */ /* 0x000fc400078f48ff */
[----:B------:R-:W-:Y:S02]  /*00d0*/  LOP3.LUT R54, R4, 0xf, R0, 0xf8, !PT ;  /* 0x0000000f04367812 */ /* 0x000fe400078ef800 */
[----:B------:R-:W-:Y:S02]  /*00e0*/  SHF.R.S32.HI R5, RZ, 0x9, R55 ;  /* 0x00000009ff057819 */ /* 0x000fe40000011437 */
[----:B------:R-:W-:Y:S02]  /*00f0*/  IADD3 R6, R55, 0x10, RZ ;  /* 0x0000001037067810 */ /* 0x000fe40007ffe0ff */
[----:B------:R-:W-:Y:S01]  /*0100*/  ISETP.GE.AND P0, PT, R54, 0x9, PT ;  /* 0x000000093600780c */ /* 0x000fe20003f06270 */
[----:B------:R-:W-:Y:S01]  /*0110*/  IMAD R11, R5, 0x9, R54 ;  /* 0x00000009050b7824 */ /* 0x000fe200078e0236 */
[----:B------:R-:W-:Y:S01]  /*0120*/  SHF.R.S32.HI R7, RZ, 0x9, R6 ;  /* 0x00000009ff077819 */ /* 0x000fe20000011406 */
[----:B------:R-:W-:Y:S02]  /*0130*/  HFMA2.MMA R5, -RZ, RZ, 0, 0 ;  /* 0x00000000ff057435 */ /* 0x000fe400000001ff */
[----:B--2---:R-:W-:Y:S01]  /*0140*/  IMAD.WIDE R10, R11, 0x4, R30 ;  /* 0x000000040b0a7825 */ /* 0x004fe200078e021e */
[----:B------:R-:W-:-:S03]  /*0150*/  IADD3 R18, R55, 0x50, RZ ;  /* 0x0000005037127810 */ /* 0x000fc60007ffe0ff */
[----:B------:R-:W-:Y:S01]  /*0160*/  IMAD R7, R7, 0x9, R54 ;  /* 0x0000000907077824 */ /* 0x000fe200078e0236 */
[----:B------:R-:W-:Y:S02]  /*0170*/  IADD3 R9, R55, 0x20, RZ ;  /* 0x0000002037097810 */ /* 0x000fe40007ffe0ff */
[----:B------:R-:W-:Y:S01]  /*0180*/  IADD3 R14, R55, 0x30, RZ ;  /* 0x00000030370e7810 */ /* 0x000fe20007ffe0ff */
[----:B------:R-:W-:Y:S01]  /*0190*/  IMAD.WIDE R12, R7, 0x4, R30 ;  /* 0x00000004070c7825 */ /* 0x000fe200078e021e */
[----:B------:R1:W2:Y:S01]  /*01a0*/  @!P0 LDG.E.EL R5, desc[UR6][R10.64] ;  /* 0x000000060a058981 */ /* 0x0002a2000c2e1900 */
[----:B------:R-:W-:Y:S02]  /*01b0*/  CS2R R6, SRZ ;  /* 0x0000000000067805 */ /* 0x000fe4000001ff00 */
[----:B------:R-:W-:Y:S02]  /*01c0*/  IADD3 R16, R55, 0x40, RZ ;  /* 0x0000004037107810 */ /* 0x000fe40007ffe0ff */
[----:B------:R-:W-:-:S02]  /*01d0*/  SHF.R.S32.HI R15, RZ, 0x9, R9 ;  /* 0x00000009ff0f7819 */ /* 0x000fc40000011409 */
[----:B------:R-:W-:Y:S01]  /*01e0*/  SHF.R.S32.HI R17, RZ, 0x9, R14 ;  /* 0x00000009ff117819 */ /* 0x000fe2000001140e */
[----:B------:R3:W4:Y:S01]  /*01f0*/  @!P0 LDG.E.EL R6, desc[UR6][R12.64] ;  /* 0x000000060c068981 */ /* 0x000722000c2e1900 */
[----:B------:R-:W-:Y:S02]  /*0200*/  SHF.R.S32.HI R19, RZ, 0x9, R16 ;  /* 0x00000009ff137819 */ /* 0x000fe40000011410 */
[----:B------:R-:W-:Y:S02]  /*0210*/  CS2R R8, SRZ ;  /* 0x0000000000087805 */ /* 0x000fe4000001ff00 */
[----:B-1----:R-:W-:Y:S02]  /*0220*/  SHF.R.S32.HI R11, RZ, 0x9, R18 ;  /* 0x00000009ff0b7819 */ /* 0x002fe40000011412 */
[----:B------:R-:W-:Y:S02]  /*0230*/  IADD3 R20, R55, 0x70, RZ ;  /* 0x0000007037147810 */ /* 0x000fe40007ffe0ff */
[----:B------:R-:W-:Y:S01]  /*0240*/  IADD3 R22, R55, 0x80, RZ ;  /* 0x0000008037167810 */ /* 0x000fe20007ffe0ff */
[--C-:B------:R-:W-:Y:S01]  /*0250*/  IMAD R11, R11, 0x9, R54.reuse ;  /* 0x000000090b0b7824 */ /* 0x100fe200078e0236 */
[----:B------:R-:W-:Y:S01]  /*0260*/  MOV R10, RZ ;  /* 0x000000ff000a7202 */ /* 0x000fe20000000f00 */
[----:B---3--:R-:W-:-:S02]  /*0270*/  IMAD R13, R15, 0x9, R54 ;  /* 0x000000090f0d7824 */ /* 0x008fc400078e0236 */
[--C-:B------:R-:W-:Y:S02]  /*0280*/  IMAD R15, R17, 0x9, R54.reuse ;  /* 0x00000009110f7824 */ /* 0x100fe400078e0236 */
[----:B------:R-:W-:Y:S02]  /*0290*/  IMAD R17, R19, 0x9, R54 ;  /* 0x0000000913117824 */ /* 0x000fe400078e0236 */
[----:B------:R-:W-:Y:S01]  /*02a0*/  IMAD.WIDE R18, R11, 0x4, R30 ;  /* 0x000000040b127825 */ /* 0x000fe200078e021e */
[----:B------:R-:W-:Y:S02]  /*02b0*/  IADD3 R11, R55, 0x60, RZ ;  /* 0x00000060370b7810 */ /* 0x000fe40007ffe0ff */
[----:B------:R-:W-:Y:S01]  /*02c0*/  SHF.R.S32.HI R25, RZ, 0x9, R20 ;  /* 0x00000009ff197819 */ /* 0x000fe20000011414 */
[----:B------:R-:W-:Y:S01]  /*02d0*/  IMAD.WIDE R14, R15, 0x4, R30 ;  /* 0x000000040f0e7825 */ /* 0x000fe200078e021e */
[----:B------:R-:W-:Y:S01]  /*02e0*/  SHF.R.S32.HI R23, RZ, 0x9, R11 ;  /* 0x00000009ff177819 */ /* 0x000fe2000001140b */
[----:B------:R-:W-:Y:S01]  /*02f0*/  HFMA2.MMA R11, -RZ, RZ, 0, 0 ;  /* 0x00000000ff0b7435 */ /* 0x000fe200000001ff */
[----:B------:R-:W-:Y:S01]  /*0300*/  SHF.R.S32.HI R27, RZ, 0x9, R22 ;  /* 0x00000009ff1b7819 */ /* 0x000fe20000011416 */
[----:B------:R-:W-:Y:S01]  /*0310*/  IMAD.WIDE R16, R17, 0x4, R30 ;  /* 0x0000000411107825 */ /* 0x000fe200078e021e */
[----:B------:R1:W3:Y:S01]  /*0320*/  @!P0 LDG.E.EL R8, desc[UR6][R14.64] ;  /* 0x000000060e088981 */ /* 0x0002e2000c2e1900 */
[----:B------:R-:W-:-:S02]  /*0330*/  IADD3 R20, R55, 0xa0, RZ ;  /* 0x000000a037147810 */ /* 0x000fc40007ffe0ff */
[--C-:B------:R-:W-:Y:S01]  /*0340*/  IMAD R25, R25, 0x9, R54.reuse ;  /* 0x0000000919197824 */ /* 0x100fe200078e0236 */
[----:B------:R5:W3:Y:S01]  /*0350*/  @!P0 LDG.E.EL R10, desc[UR6][R18.64] ;  /* 0x00000006120a8981 */ /* 0x000ae2000c2e1900 */
[----:B------:R-:W-:Y:S02]  /*0360*/  IMAD R23, R23, 0x9, R54 ;  /* 0x0000000917177824 */ /* 0x000fe400078e0236 */
[----:B------:R-:W-:Y:S01]  /*0370*/  IMAD.WIDE R12, R13, 0x4, R30 ;  /* 0x000000040d0c7825 */ /* 0x000fe200078e021e */
[----:B------:R5:W3:Y:S01]  /*0380*/  @!P0 LDG.E.EL R9, desc[UR6][R16.64] ;  /* 0x0000000610098981 */ /* 0x000ae2000c2e1900 */
[----:B-1----:R-:W-:Y:S02]  /*0390*/  IADD3 R14, R55, 0x90, RZ ;  /* 0x00000090370e7810 */ /* 0x002fe40007ffe0ff */
[----:B------:R-:W-:Y:S01]  /*03a0*/  IMAD R27, R27, 0x9, R54 ;  /* 0x000000091b1b7824 */ /* 0x000fe200078e0236 */
[----:B------:R1:W3:Y:S01]  /*03b0*/  @!P0 LDG.E.EL R7, desc[UR6][R12.64] ;  /* 0x000000060c078981 */ /* 0x0002e2000c2e1900 */
[----:B-----5:R-:W-:Y:S01]  /*03c0*/  IMAD.WIDE R18, R25, 0x4, R30 ;  /* 0x0000000419127825 */ /* 0x020fe200078e021e */
[----:B------:R-:W-:-:S02]  /*03d0*/  SHF.R.S32.HI R15, RZ, 0x9, R14 ;  /* 0x00000009ff0f7819 */ /* 0x000fc4000001140e */
[----:B------:R-:W-:Y:S01]  /*03e0*/  SHF.R.S32.HI R25, RZ, 0x9, R20 ;  /* 0x00000009ff197819 */ /* 0x000fe20000011414 */
[----:B0-----:R-:W-:Y:S01]  /*03f0*/  IMAD.WIDE R16, R23, 0x4, R30 ;  /* 0x0000000417107825 */ /* 0x001fe200078e021e */
[----:B-1----:R-:W-:-:S03]  /*0400*/  CS2R R12, SRZ ;  /* 0x00000000000c7805 */ /* 0x002fc6000001ff00 */
[----:B------:R-:W-:Y:S01]  /*0410*/  IMAD.WIDE R22, R27, 0x4, R30 ;  /* 0x000000041b167825 */ /* 0x000fe200078e021e */
[----:B------:R0:W5:Y:S03]  /*0420*/  @!P0 LDG.E.EL R11, desc[UR6][R16.64] ;  /* 0x00000006100b8981 */ /* 0x000166000c2e1900 */
[--C-:B------:R-:W-:Y:S01]  /*0430*/  IMAD R27, R15, 0x9, R54.reuse ;  /* 0x000000090f1b7824 */ /* 0x100fe200078e0236 */
[----:B------:R-:W-:Y:S01]  /*0440*/  IADD3 R20, R55, 0xb0, RZ ;  /* 0x000000b037147810 */ /* 0x000fe20007ffe0ff */
[----:B------:R-:W-:Y:S01]  /*0450*/  IMAD R29, R25, 0x9, R54 ;  /* 0x00000009191d7824 */ /* 0x000fe200078e0236 */
[----:B------:R1:W5:Y:S01]  /*0460*/  @!P0 LDG.E.EL R12, desc[UR6][R18.64] ;  /* 0x00000006120c8981 */ /* 0x000362000c2e1900 */
[----:B------:R-:W-:-:S03]  /*0470*/  IMAD.WIDE R24, R27, 0x4, R30 ;  /* 0x000000041b187825 */ /* 0x000fc600078e021e */
[----:B------:R1:W5:Y:S01]  /*0480*/  @!P0 LDG.E.EL R13, desc[UR6][R22.64] ;  /* 0x00000006160d8981 */ /* 0x000362000c2e1900 */
[----:B0-----:R-:W-:Y:S02]  /*0490*/  VIADD R16, R55, 0xc0 ;  /* 0x000000c037107836 */ /* 0x001fe40000000000 */
[----:B------:R-:W-:Y:S02]  /*04a0*/  IMAD.WIDE R26, R29, 0x4, R30 ;  /* 0x000000041d1a7825 */ /* 0x000fe400078e021e */
[----:B------:R-:W0:Y:S01]  /*04b0*/  LDC.64 R28, c[0x0][0x210] ;  /* 0x00008400ff1c7b82 */ /* 0x000e220000000a00 */
[----:B-1----:R-:W-:Y:S02]  /*04c0*/  SHF.R.S32.HI R19, RZ, 0x9, R16 ;  /* 0x00000009ff137819 */ /* 0x002fe40000011410 */
[----:B------:R-:W-:Y:S02]  /*04d0*/  SHF.R.S32.HI R17, RZ, 0x9, R20 ;  /* 0x00000009ff117819 */ /* 0x000fe40000011414 */
[----:B------:R-:W-:-:S02]  /*04e0*/  IADD3 R18, R55, 0xd0, RZ ;  /* 0x000000d037127810 */ /* 0x000fc40007ffe0ff */
[----:B------:R-:W-:Y:S01]  /*04f0*/  CS2R R14, SRZ ;  /* 0x00000000000e7805 */ /* 0x000fe2000001ff00 */
[----:B------:R-:W-:Y:S01]  /*0500*/  IMAD R33, R19, 0x9, R54 ;  /* 0x0000000913217824 */ /* 0x000fe200078e0236 */
[----:B------:R-:W-:Y:S01]  /*0510*/  SHF.R.S32.HI R19, RZ, 0x9, R18 ;  /* 0x00000009ff137819 */ /* 0x000fe20000011412 */
[----:B------:R-:W-:Y:S01]  /*0520*/  IMAD R17, R17, 0x9, R54 ;  /* 0x0000000911117824 */ /* 0x000fe200078e0236 */
[----:B------:R-:W-:Y:S02]  /*0530*/  IADD3 R20, R55, 0xe0, RZ ;  /* 0x000000e037147810 */ /* 0x000fe40007ffe0ff */
[----:B------:R1:W5:Y:S01]  /*0540*/  @!P0 LDG.E.EL R14, desc[UR6][R24.64] ;  /* 0x00000006180e8981 */ /* 0x000362000c2e1900 */
[--C-:B------:R-:W-:Y:S01]  /*0550*/  IMAD.WIDE R22, R17, 0x4, R30.reuse ;  /* 0x0000000411167825 */ /* 0x100fe200078e021e */
[----:B------:R-:W-:Y:S02]  /*0560*/  CS2R R16, SRZ ;  /* 0x0000000000107805 */ /* 0x000fe4000001ff00 */
[----:B------:R1:W5:Y:S01]  /*0570*/  @!P0 LDG.E.EL R15, desc[UR6][R26.64] ;  /* 0x000000061a0f8981 */ /* 0x000362000c2e1900 */
[----:B------:R-:W-:Y:S01]  /*0580*/  MOV R18, RZ ;  /* 0x000000ff00127202 */ /* 0x000fe20000000f00 */
[----:B------:R-:W-:-:S02]  /*0590*/  IMAD.WIDE R32, R33, 0x4, R30 ;  /* 0x0000000421207825 */ /* 0x000fc400078e021e */
[----:B------:R1:W5:Y:S02]  /*05a0*/  @!P0 LDG.E.EL R16, desc[UR6][R22.64] ;  /* 0x0000000616108981 */ /* 0x000364000c2e1900 */
[----:B-1----:R-:W-:Y:S01]  /*05b0*/  IMAD R25, R19, 0x9, R54 ;  /* 0x0000000913197824 */ /* 0x002fe200078e0236 */
[----:B------:R-:W-:Y:S01]  /*05c0*/  SHF.R.S32.HI R19, RZ, 0x9, R20 ;  /* 0x00000009ff137819 */ /* 0x000fe20000011414 */
[----:B------:R-:W-:Y:S01]  /*05d0*/  IMAD R20, R21, 0x9, R54 ;  /* 0x0000000915147824 */ /* 0x000fe200078e0236 */
[----:B------:R-:W5:Y:S01]  /*05e0*/  @!P0 LDG.E.EL R17, desc[UR6][R32.64] ;  /* 0x0000000620118981 */ /* 0x000f62000c2e1900 */
[----:B------:R-:W-:-:S04]  /*05f0*/  IMAD.WIDE R24, R25, 0x4, R30 ;  /* 0x0000000419187825 */ /* 0x000fc800078e021e */
[----:B------:R-:W-:Y:S01]  /*0600*/  IMAD R27, R19, 0x9, R54 ;  /* 0x00000009131b7824 */ /* 0x000fe200078e0236 */
[----:B------:R-:W-:Y:S01]  /*0610*/  HFMA2.MMA R19, -RZ, RZ, 0, 0 ;  /* 0x00000000ff137435 */ /* 0x000fe200000001ff */
[----:B------:R-:W-:Y:S01]  /*0620*/  IADD3 R22, R20, 0x90, RZ ;  /* 0x0000009014167810 */ /* 0x000fe20007ffe0ff */
[----:B------:R-:W-:Y:S01]  /*0630*/  HFMA2.MMA R23, -RZ, RZ, 0, 0 ;  /* 0x00000000ff177435 */ /* 0x000fe200000001ff */
[----:B------:R1:W5:Y:S01]  /*0640*/  @!P0 LDG.E.EL R18, desc[UR6][R24.64] ;  /* 0x0000000618128981 */ /* 0x000362000c2e1900 */
[----:B------:R-:W-:Y:S01]  /*0650*/  IMAD.WIDE R26, R27, 0x4, R30 ;  /* 0x000000041b1a7825 */ /* 0x000fe200078e021e */
[----:B------:R-:W-:-:S03]  /*0660*/  MOV R21, RZ ;  /* 0x000000ff00157202 */ /* 0x000fc60000000f00 */
[--C-:B0-----:R-:W-:Y:S02]  /*0670*/  IMAD.WIDE R38, R22, 0x4, R28.reuse ;  /* 0x0000000416267825 */ /* 0x101fe400078e021c */
[----:B------:R0:W5:Y:S01]  /*0680*/  @!P0 LDG.E.EL R19, desc[UR6][R26.64] ;  /* 0x000000061a138981 */ /* 0x000162000c2e1900 */
[----:B-1----:R-:W-:Y:S01]  /*0690*/  IADD3 R24, R20, 0x120, RZ ;  /* 0x0000012014187810 */ /* 0x002fe20007ffe0ff */
[--C-:B------:R-:W-:Y:S01]  /*06a0*/  IMAD.WIDE R32, R20, 0x4, R28.reuse ;  /* 0x0000000414207825 */ /* 0x100fe200078e021c */
[----:B------:R-:W-:Y:S01]  /*06b0*/  MOV R25, RZ ;  /* 0x000000ff00197202 */ /* 0x000fe20000000f00 */
[----:B------:R1:W5:Y:S02]  /*06c0*/  @!P0 LDG.E.EL R23, desc[UR6][R38.64] ;  /* 0x0000000626178981 */ /* 0x000364000c2e1900 */
[----:B------:R-:W-:Y:S01]  /*06d0*/  IMAD.WIDE R34, R24, 0x4, R28 ;  /* 0x0000000418227825 */ /* 0x000fe200078e021c */
[----:B0-----:R-:W-:Y:S01]  /*06e0*/  IADD3 R26, R20, 0x1b0, RZ ;  /* 0x000001b0141a7810 */ /* 0x001fe20007ffe0ff */
[----:B------:R-:W-:Y:S01]  /*06f0*/  HFMA2.MMA R27, -RZ, RZ, 0, 0 ;  /* 0x00000000ff1b7435 */ /* 0x000fe200000001ff */
[----:B------:R-:W-:Y:S01]  /*0700*/  IADD3 R42, R20, 0x3f0, RZ ;  /* 0x000003f0142a7810 */ /* 0x000fe20007ffe0ff */
[----:B------:R-:W-:Y:S01]  /*0710*/  HFMA2.MMA R43, -RZ, RZ, 0, 0 ;  /* 0x00000000ff2b7435 */ /* 0x000fe200000001ff */
[----:B------:R0:W5:Y:S01]  /*0720*/  @!P0 LDG.E.EL R21, desc[UR6][R32.64] ;  /* 0x0000000620158981 */ /* 0x000162000c2e1900 */
[----:B-1----:R-:W-:-:S02]  /*0730*/  IADD3 R38, R20, 0x2d0, RZ ;  /* 0x000002d014267810 */ /* 0x002fc40007ffe0ff */
[----:B------:R-:W-:Y:S01]  /*0740*/  CS2R R40, SRZ ;  /* 0x0000000000287805 */ /* 0x000fe2000001ff00 */
[----:B------:R1:W5:Y:S01]  /*0750*/  @!P0 LDG.E.EL R25, desc[UR6][R34.64] ;  /* 0x0000000622198981 */ /* 0x000362000c2e1900 */
[----:B------:R-:W-:Y:S01]  /*0760*/  VIADD R36, R20, 0x240 ;  /* 0x0000024014247836 */ /* 0x000fe20000000000 */
[----:B------:R-:W-:Y:S01]  /*0770*/  IADD3 R44, R20, 0x480, RZ ;  /* 0x00000480142c7810 */ /* 0x000fe20007ffe0ff */
[----:B------:R-:W-:-:S04]  /*0780*/  IMAD.WIDE R48, R42, 0x4, R28 ;  /* 0x000000042a307825 */ /* 0x000fc800078e021c */
[--C-:B0-----:R-:W-:Y:S01]  /*0790*/  IMAD.WIDE R32, R26, 0x4, R28.reuse ;  /* 0x000000041a207825 */ /* 0x101fe200078e021c */
[----:B------:R-:W-:Y:S02]  /*07a0*/  MOV R37, RZ ;  /* 0x000000ff00257202 */ /* 0x000fe40000000f00 */
[----:B------:R-:W-:Y:S02]  /*07b0*/  CS2R R46, SRZ ;  /* 0x00000000002e7805 */ /* 0x000fe4000001ff00 */
[----:B------:R-:W-:Y:S01]  /*07c0*/  IADD3 R39, R20, 0x360, RZ ;  /* 0x0000036014277810 */ /* 0x000fe20007ffe0ff */
[--C-:B-1----:R-:W-:Y:S01]  /*07d0*/  IMAD.WIDE R34, R38, 0x4, R28.reuse ;  /* 0x0000000426227825 */ /* 0x102fe200078e021c */
[----:B------:R0:W5:Y:S04]  /*07e0*/  @!P0 LDG.E.EL R27, desc[UR6][R32.64] ;  /* 0x00000006201b8981 */ /* 0x000168000c2e1900 */
[----:B------:R1:W5:Y:S04]  /*07f0*/  @!P0 LDG.E.EL R40, desc[UR6][R34.64] ;  /* 0x0000000622288981 */ /* 0x000368000c2e1900 */
[----:B------:R1:W5:Y:S01]  /*0800*/  @!P0 LDG.E.EL R43, desc[UR6][R48.64] ;  /* 0x00000006302b8981 */ /* 0x000362000c2e1900 */
[----:B0-----:R-:W-:-:S04]  /*0810*/  IMAD.WIDE R32, R36, 0x4, R28 ;  /* 0x0000000424207825 */ /* 0x001fc800078e021c */
[----:B-1----:R-:W-:Y:S01]  /*0820*/  IMAD.WIDE R34, R44, 0x4, R28 ;  /* 0x000000042c227825 */ /* 0x002fe200078e021c */
[----:B------:R0:W5:Y:S01]  /*0830*/  @!P0 LDG.E.EL R37, desc[UR6][R32.64] ;  /* 0x0000000620258981 */ /* 0x000162000c2e1900 */
[----:B------:R-:W-:-:S03]  /*0840*/  IADD3 R48, R20, 0x5a0, RZ ;  /* 0x000005a014307810 */ /* 0x000fc60007ffe0ff */
[----:B------:R1:W5:Y:S01]  /*0850*/  @!P0 LDG.E.EL R46, desc[UR6][R34.64] ;  /* 0x00000006222e8981 */ /* 0x000362000c2e1900 */
[----:B------:R-:W-:Y:S02]  /*0860*/  CS2R R50, SRZ ;  /* 0x0000000000327805 */ /* 0x000fe4000001ff00 */
[----:B------:R-:W-:Y:S02]  /*0870*/  IADD3 R45, R20, 0x510, RZ ;  /* 0x00000510142d7810 */ /* 0x000fe40007ffe0ff */
[----:B------:R-:W-:Y:S01]  /*0880*/  IADD3 R52, R20, 0x6c0, RZ ;  /* 0x000006c014347810 */ /* 0x000fe20007ffe0ff */
[----:B0-----:R-:W-:-:S04]  /*0890*/  IMAD.WIDE R32, R39, 0x4, R28 ;  /* 0x0000000427207825 */ /* 0x001fc800078e021c */
[--C-:B-1----:R-:W-:Y:S01]  /*08a0*/  IMAD.WIDE R34, R48, 0x4, R28.reuse ;  /* 0x0000000430227825 */ /* 0x102fe200078e021c */
[----:B------:R0:W5:Y:S01]  /*08b0*/  @!P0 LDG.E.EL R41, desc[UR6][R32.64] ;  /* 0x0000000620298981 */ /* 0x000162000c2e1900 */
[----:B------:R-:W-:Y:S02]  /*08c0*/  MOV R53, RZ ;  /* 0x000000ff00357202 */ /* 0x000fe40000000f00 */
[----:B------:R-:W-:Y:S01]  /*08d0*/  IADD3 R49, R20, 0x630, RZ ;  /* 0x0000063014317810 */ /* 0x000fe20007ffe0ff */
[----:B------:R1:W5:Y:S01]  /*08e0*/  @!P0 LDG.E.EL R50, desc[UR6][R34.64] ;  /* 0x0000000622328981 */ /* 0x000362000c2e1900 */
[----:B0-----:R-:W-:-:S04]  /*08f0*/  IMAD.WIDE R32, R45, 0x4, R28 ;  /* 0x000000042d207825 */ /* 0x001fc800078e021c */
[--C-:B-1----:R-:W-:Y:S01]  /*0900*/  IMAD.WIDE R34, R52, 0x4, R28.reuse ;  /* 0x0000000434227825 */ /* 0x102fe200078e021c */
[----:B------:R0:W5:Y:S04]  /*0910*/  @!P0 LDG.E.EL R47, desc[UR6][R32.64] ;  /* 0x00000006202f8981 */ /* 0x000168000c2e1900 */
[----:B------:R1:W5:Y:S01]  /*0920*/  @!P0 LDG.E.EL R53, desc[UR6][R34.64] ;  /* 0x0000000622358981 */ /* 0x000362000c2e1900 */
[----:B------:R-:W-:Y:S02]  /*0930*/  VIADD R56, R20, 0x750 ;  /* 0x0000075014387836 */ /* 0x000fe40000000000 */
[----:B0-----:R-:W-:Y:S01]  /*0940*/  IMAD.WIDE R32, R49, 0x4, R28 ;  /* 0x0000000431207825 */ /* 0x001fe200078e021c */
[----:B-1----:R-:W-:-:S04]  /*0950*/  HFMA2.MMA R35, -RZ, RZ, 0, 0 ;  /* 0x00000000ff237435 */ /* 0x002fc800000001ff */
[----:B------:R0:W5:Y:S01]  /*0960*/  @!P0 LDG.E.EL R51, desc[UR6][R32.64] ;  /* 0x0000000620338981 */ /* 0x000162000c2e1900 */
[----:B------:R-:W-:Y:S02]  /*0970*/  IADD3 R34, R20, 0x7e0, RZ ;  /* 0x000007e014227810 */ /* 0x000fe40007ffe0ff */
[----:B------:R-:W-:Y:S02]  /*0980*/  IADD3 R55, R55, 0xf0, RZ ;  /* 0x000000f037377810 */ /* 0x000fe40007ffe0ff */
[----:B------:R-:W-:Y:S01]  /*0990*/  MOV R57, RZ ;  /* 0x000000ff00397202 */ /* 0x000fe20000000f00 */
[----:B0-----:R-:W-:Y:S01]  /*09a0*/  IMAD.WIDE R32, R56, 0x4, R28 ;  /* 0x0000000438207825 */ /* 0x001fe200078e021c */
[----:B------:R-:W-:-:S04]  /*09b0*/  SHF.R.S32.HI R55, RZ, 0x9, R55 ;  /* 0x00000009ff377819 */ /* 0x000fc80000011437 */
[----:B------:R0:W5:Y:S01]  /*09c0*/  @!P0 LDG.E.EL R35, desc[UR6][R32.64] ;  /* 0x0000000620238981 */ /* 0x000162000c2e1900 */
[----:B------:R-:W-:Y:S02]  /*09d0*/  IMAD R55, R55, 0x9, R54 ;  /* 0x0000000937377824 */ /* 0x000fe400078e0236 */
[----:B0-----:R-:W-:-:S05]  /*09e0*/  IMAD.WIDE R32, R34, 0x4, R28 ;  /* 0x0000000422207825 */ /* 0x001fca00078e021c */
[----:B------:R0:W5:Y:S01]  /*09f0*/  @!P0 LDG.E.EL R57, desc[UR6][R32.64] ;  /* 0x0000000620398981 */ /* 0x000162000c2e1900 */
[----:B------:R-:W-:Y:S01]  /*0a00*/  IMAD.WIDE R30, R55, 0x4, R30 ;  /* 0x00000004371e7825 */ /* 0x000fe200078e021e */
[----:B0-----:R-:W-:-:S10]  /*0a10*/  HFMA2.MMA R32, -RZ, RZ, 0, 0 ;  /* 0x00000000ff207435 */ /* 0x001fd400000001ff */
[----:B------:R0:W5:Y:S02]  /*0a20*/  @!P0 LDG.E.EL R32, desc[UR6][R30.64] ;  /* 0x000000061e208981 */ /* 0x000164000c2e1900 */
[----:B0-----:R-:W-:Y:S02]  /*0a30*/  IADD3 R31, R20, 0x870, RZ ;  /* 0x00000870141f7810 */ /* 0x001fe40007ffe0ff */
[----:B------:R-:W-:-:S03]  /*0a40*/  MOV R30, RZ ;  /* 0x000000ff001e7202 */ /* 0x000fc60000000f00 */
[----:B------:R-:W-:-:S05]  /*0a50*/  IMAD.WIDE R28, R31, 0x4, R28 ;  /* 0x000000041f1c7825 */ /* 0x000fca00078e021c */
[----:B------:R0:W5:Y:S01]  /*0a60*/  @!P0 LDG.E.EL R30, desc[UR6][R28.64] ;  /* 0x000000061c1e8981 */ /* 0x000162000c2e1900 */
[----:B--2---:R-:W-:-:S06]  /*0a70*/  FADD R5, R5, 9.9999997171806853657e-10 ;  /* 0x3089705f05057421 */ /* 0x004fcc0000000000 */
[----:B------:R-:W1:Y:S01]  /*0a80*/  MUFU.SQRT R5, R5 ;  /* 0x0000000500057308 */ /* 0x000e620000002000 */
[----:B----4-:R-:W-:-:S07]  /*0a90*/  FADD R6, R6, 9.9999997171806853657e-10 ;  /* 0x3089705f06067421 */ /* 0x010fce0000000000 */
[----:B------:R-:W-:Y:S01]  /*0aa0*/  MUFU.SQRT R6, R6 ;  /* 0x0000000600067308 */ /* 0x000fe20000002000 */
[----:B-1----:R-:W-:Y:S01]  /*0ab0*/  FADD R33, R5, 1.00000001335143196e-10 ;  /* 0x2edbe6ff05217421 */ /* 0x002fe20000000000 */
[----:B---3--:R-:W-:-:S06]  /*0ac0*/  FADD R7, R7, 9.9999997171806853657e-10 ;  /* 0x3089705f07077421 */ /* 0x008fcc0000000000 */
[----:B------:R-:W1:Y:S01]  /*0ad0*/  MUFU.SQRT R7, R7 ;  /* 0x0000000700077308 */ /* 0x000e620000002000 */
[----:B------:R-:W-:Y:S01]  /*0ae0*/  FADD R9, R9, 9.9999997171806853657e-10 ;  /* 0x3089705f09097421 */ /* 0x000fe20000000000 */
[----:B------:R-:W-:Y:S01]  /*0af0*/  FADD R8, R8, 9.9999997171806853657e-10 ;  /* 0x3089705f08087421 */ /* 0x000fe20000000000 */
[----:B0-----:R-:W-:Y:S01]  /*0b00*/  FADD R28, R10, 9.9999997171806853657e-10 ;  /* 0x3089705f0a1c7421 */ /* 0x001fe20000000000 */
[----:B------:R-:W-:Y:S01]  /*0b10*/  FSETP.GT.AND P4, PT, R33, 8.50705917302346158658e+37, PT ;  /* 0x7e8000002100780b */ /* 0x000fe20003f84000 */
[----:B-----5:R-:W-:-:S03]  /*0b20*/  FADD R10, R11, 9.9999997171806853657e-10 ;  /* 0x3089705f0b0a7421 */ /* 0x020fc60000000000 */
[----:B------:R-:W-:Y:S01]  /*0b30*/  MUFU.SQRT R9, R9 ;  /* 0x0000000900097308 */ /* 0x000fe20000002000 */
[----:B------:R-:W-:Y:S01]  /*0b40*/  FADD R11, R12, 9.9999997171806853657e-10 ;  /* 0x3089705f0c0b7421 */ /* 0x000fe20000000000 */
[----:B-1----:R-:W-:-:S06]  /*0b50*/  FADD R55, R7, 1.00000001335143196e-10 ;  /* 0x2edbe6ff07377421 */ /* 0x002fcc0000000000 */
[----:B------:R-:W0:Y:S01]  /*0b60*/  MUFU.SQRT R8, R8 ;  /* 0x0000000800087308 */ /* 0x000e220000002000 */
[----:B------:R-:W-:Y:S01]  /*0b70*/  FADD R12, R13, 9.9999997171806853657e-10 ;  /* 0x3089705f0d0c7421 */ /* 0x000fe20000000000 */
[----:B------:R-:W-:-:S06]  /*0b80*/  FSETP.GT.AND P2, PT, R55, 8.50705917302346158658e+37, PT ;  /* 0x7e8000003700780b */ /* 0x000fcc0003f44000 */
[----:B------:R-:W1:Y:S01]  /*0b90*/  MUFU.SQRT R28, R28 ;  /* 0x0000001c001c7308 */ /* 0x000e620000002000 */
[----:B------:R-:W-:-:S07]  /*0ba0*/  @P4 FMUL R33, R33, 0.25 ;  /* 0x3e80000021214820 */ /* 0x000fce0000400000 */
[----:B------:R-:W2:Y:S08]  /*0bb0*/  MUFU.SQRT R10, R10 ;  /* 0x0000000a000a7308 */ /* 0x000eb00000002000 */
[----:B------:R-:W3:Y:S01]  /*0bc0*/  MUFU.SQRT R11, R11 ;  /* 0x0000000b000b7308 */ /* 0x000ee20000002000 */
[----:B------:R-:W-:Y:S01]  /*0bd0*/  FADD R13, R17, 9.9999997171806853657e-10 ;  /* 0x3089705f110d7421 */ /* 0x000fe20000000000 */
[----:B------:R-:W-:-:S02]  /*0be0*/  FADD R17, R6, 1.00000001335143196e-10 ;  /* 0x2edbe6ff06117421 */ /* 0x000fc40000000000 */
[----:B------:R-:W4:Y:S03]  /*0bf0*/  LDC.64 R6, c[0x0][0x220] ;  /* 0x00008800ff067b82 */ /* 0x000f260000000a00 */
[----:B------:R-:W-:Y:S01]  /*0c00*/  FSETP.GT.AND P3, PT, R17, 8.50705917302346158658e+37, PT ;  /* 0x7e8000001100780b */ /* 0x000fe20003f64000 */
[----:B------:R-:W-:-:S04]  /*0c10*/  FADD R18, R18, 9.9999997171806853657e-10 ;  /* 0x3089705f12127421 */ /* 0x000fc80000000000 */
[----:B------:R5:W-:Y:S01]  /*0c20*/  MUFU.SQRT R5, R18 ;  /* 0x0000001200057308 */ /* 0x000be20000002000 */
[----:B------:R-:W-:Y:S01]  /*0c30*/  FADD R29, R14, 9.9999997171806853657e-10 ;  /* 0x3089705f0e1d7421 */ /* 0x000fe20000000000 */
[----:B------:R-:W-:Y:S01]  /*0c40*/  @P2 FMUL R55, R55, 0.25 ;  /* 0x3e80000037372820 */ /* 0x000fe20000400000 */
[----:B------:R-:W-:Y:S01]  /*0c50*/  FADD R14, R16, 9.9999997171806853657e-10 ;  /* 0x3089705f100e7421 */ /* 0x000fe20000000000 */
[----:B0-----:R-:W-:Y:S01]  /*0c60*/  FADD R59, R8, 1.00000001335143196e-10 ;  /* 0x2edbe6ff083b7421 */ /* 0x001fe20000000000 */
[----:B-----5:R-:W-:-:S03]  /*0c70*/  FADD R18, R9, 1.00000001335143196e-10 ;  /* 0x2edbe6ff09127421 */ /* 0x020fc60000000000 */
[----:B------:R-:W0:Y:S01]  /*0c80*/  MUFU.RCP R33, R33 ;  /* 0x0000002100217308 */ /* 0x000e220000001000 */
[----:B------:R-:W-:Y:S01]  /*0c90*/  FADD R15, R15, 9.9999997171806853657e-10 ;  /* 0x3089705f0f0f7421 */ /* 0x000fe20000000000 */
[----:B------:R-:W-:Y:S01]  /*0ca0*/  FADD R16, R19, 9.9999997171806853657e-10 ;  /* 0x3089705f13107421 */ /* 0x000fe20000000000 */
[----:B-1----:R-:W-:Y:S01]  /*0cb0*/  FADD R19, R28, 1.00000001335143196e-10 ;  /* 0x2edbe6ff1c137421 */ /* 0x002fe20000000000 */
[----:B------:R-:W-:Y:S01]  /*0cc0*/  FSETP.GT.AND P6, PT, R18, 8.50705917302346158658e+37, PT ;  /* 0x7e8000001200780b */ /* 0x000fe20003fc4000 */
[----:B--2---:R-:W-:Y:S01]  /*0cd0*/  FADD R10, R10, 1.00000001335143196e-10 ;  /* 0x2edbe6ff0a0a7421 */ /* 0x004fe20000000000 */
[----:B------:R-:W-:Y:S02]  /*0ce0*/  FMUL R8, R21, 0.25 ;  /* 0x3e80000015087820 */ /* 0x000fe40000400000 */
[----:B------:R-:W1:Y:S01]  /*0cf0*/  MUFU.SQRT R12, R12 ;  /* 0x0000000c000c7308 */ /* 0x000e620000002000 */
[----:B------:R-:W-:Y:S01]  /*0d00*/  @P3 FMUL R17, R17, 0.25 ;  /* 0x3e80000011113820 */ /* 0x000fe20000400000 */
[----:B------:R-:W-:Y:S01]  /*0d10*/  FSETP.GT.AND P1, PT, R59, 8.50705917302346158658e+37, PT ;  /* 0x7e8000003b00780b */ /* 0x000fe20003f24000 */
[----:B------:R-:W-:Y:S01]  /*0d20*/  FMUL R54, R23, 0.25 ;  /* 0x3e80000017367820 */ /* 0x000fe20000400000 */
[----:B------:R-:W-:Y:S01]  /*0d30*/  FSEL R8, R8, R21, P4 ;  /* 0x0000001508087208 */ /* 0x000fe20002000000 */
[----:B---3--:R-:W-:Y:S01]  /*0d40*/  FADD R28, R11, 1.00000001335143196e-10 ;  /* 0x2edbe6ff0b1c7421 */ /* 0x008fe20000000000 */
[----:B------:R-:W-:-:S02]  /*0d50*/  FSETP.GT.AND P5, PT, R19, 8.50705917302346158658e+37, PT ;  /* 0x7e8000001300780b */ /* 0x000fc40003fa4000 */
[----:B------:R-:W2:Y:S01]  /*0d60*/  MUFU.RCP R55, R55 ;  /* 0x0000003700377308 */ /* 0x000ea20000001000 */
[----:B------:R-:W-:Y:S01]  /*0d70*/  FSETP.GT.AND P4, PT, R10, 8.50705917302346158658e+37, PT ;  /* 0x7e8000000a00780b */ /* 0x000fe20003f84000 */
[----:B------:R-:W-:Y:S01]  /*0d80*/  FMUL R58, R25, 0.25 ;  /* 0x3e800000193a7820 */ /* 0x000fe20000400000 */
[----:B------:R-:W-:-:S05]  /*0d90*/  FSEL R54, R54, R23, P3 ;  /* 0x0000001736367208 */ /* 0x000fca0001800000 */
[----:B------:R-:W3:Y:S01]  /*0da0*/  MUFU.SQRT R15, R15 ;  /* 0x0000000f000f7308 */ /* 0x000ee20000002000 */
[----:B------:R-:W-:Y:S01]  /*0db0*/  FSETP.GT.AND P3, PT, R28, 8.50705917302346158658e+37, PT ;  /* 0x7e8000001c00780b */ /* 0x000fe20003f64000 */
[----:B------:R-:W-:Y:S01]  /*0dc0*/  @P6 FMUL R18, R18, 0.25 ;  /* 0x3e80000012126820 */ /* 0x000fe20000400000 */
[----:B0-----:R-:W-:Y:S01]  /*0dd0*/  FMUL R33, R33, R8 ;  /* 0x0000000821217220 */ /* 0x001fe20000400000 */
[----:B------:R-:W-:-:S04]  /*0de0*/  FSEL R58, R58, R25, P2 ;  /* 0x000000193a3a7208 */ /* 0x000fc80001000000 */
[----:B------:R-:W0:Y:S01]  /*0df0*/  MUFU.RCP R17, R17 ;  /* 0x0000001100117308 */ /* 0x000e220000001000 */
[----:B----4-:R-:W-:-:S04]  /*0e00*/  IMAD.WIDE R8, R20, 0x4, R6 ;  /* 0x0000000414087825 */ /* 0x010fc800078e0206 */
[----:B------:R-:W-:Y:S01]  /*0e10*/  @P1 FMUL R59, R59, 0.25 ;  /* 0x3e8000003b3b1820 */ /* 0x000fe20000400000 */
[----:B-1----:R-:W-:Y:S01]  /*0e20*/  FADD R12, R12, 1.00000001335143196e-10 ;  /* 0x2edbe6ff0c0c7421 */ /* 0x002fe20000000000 */
[----:B------:R-:W-:Y:S01]  /*0e30*/  @P5 FMUL R19, R19, 0.25 ;  /* 0x3e80000013135820 */ /* 0x000fe20000400000 */
[----:B------:R-:W-:Y:S01]  /*0e40*/  @P4 FMUL R10, R10, 0.25 ;  /* 0x3e8000000a0a4820 */ /* 0x000fe20000400000 */
[----:B------:R-:W1:Y:S01]  /*0e50*/  MUFU.SQRT R13, R13 ;  /* 0x0000000d000d7308 */ /* 0x000e620000002000 */
[----:B--2---:R-:W-:Y:S01]  /*0e60*/  FMUL R55, R55, R58 ;  /* 0x0000003a37377220 */ /* 0x004fe20000400000 */
[----:B------:R2:W-:Y:S01]  /*0e70*/  @!P0 STG.E desc[UR6][R8.64], R33 ;  /* 0x0000002108008986 */ /* 0x0005e2000c101906 */
[----:B------:R-:W-:Y:S01]  /*0e80*/  FMUL R58, R37, 0.25 ;  /* 0x3e800000253a7820 */ /* 0x000fe20000400000 */
[----:B---3--:R-:W-:-:S04]  /*0e90*/  FADD R15, R15, 1.00000001335143196e-10 ;  /* 0x2edbe6ff0f0f7421 */ /* 0x008fc80000000000 */
[----:B------:R-:W3:Y:S01]  /*0ea0*/  MUFU.RCP R20, R18 ;  /* 0x0000001200147308 */ /* 0x000ee20000001000 */
[----:B------:R-:W-:Y:S01]  /*0eb0*/  FSETP.GT.AND P2, PT, R12, 8.50705917302346158658e+37, PT ;  /* 0x7e8000000c00780b */ /* 0x000fe20003f44000 */
[----:B------:R-:W-:Y:S01]  /*0ec0*/  @P3 FMUL R28, R28, 0.25 ;  /* 0x3e8000001c1c3820 */ /* 0x000fe20000400000 */
[----:B--2---:R-:W-:-:S05]  /*0ed0*/  FMUL R8, R27, 0.25 ;  /* 0x3e8000001b087820 */ /* 0x004fca0000400000 */
[----:B------:R-:W2:Y:S01]  /*0ee0*/  MUFU.SQRT R14, R14 ;  /* 0x0000000e000e7308 */ /* 0x000ea20000002000 */
[----:B0-----:R-:W-:Y:S01]  /*0ef0*/  FMUL R11, R17, R54 ;  /* 0x00000036110b7220 */ /* 0x001fe20000400000 */
[----:B------:R-:W-:Y:S02]  /*0f00*/  FSEL R9, R58, R37, P6 ;  /* 0x000000253a097208 */ /* 0x000fe40003000000 */
[----:B------:R-:W-:-:S04]  /*0f10*/  FSEL R54, R8, R27, P1 ;  /* 0x0000001b08367208 */ /* 0x000fc80000800000 */
[----:B------:R-:W0:Y:S01]  /*0f20*/  MUFU.RCP R59, R59 ;  /* 0x0000003b003b7308 */ /* 0x000e220000001000 */
[----:B------:R-:W-:-:S07]  /*0f30*/  FSETP.GT.AND P6, PT, R15, 8.50705917302346158658e+37, PT ;  /* 0x7e8000000f00780b */ /* 0x000fce0003fc4000 */
[----:B------:R4:W5:Y:S01]  /*0f40*/  MUFU.RCP R18, R10 ;  /* 0x0000000a00127308 */ /* 0x0009620000001000 */
[----:B------:R-:W-:Y:S01]  /*0f50*/  FMUL R17, R40, 0.25 ;  /* 0x3e80000028117820 */ /* 0x000fe20000400000 */
[----:B-1----:R-:W-:-:S06]  /*0f60*/  FADD R13, R13, 1.00000001335143196e-10 ;  /* 0x2edbe6ff0d0d7421 */ /* 0x002fcc0000000000 */
[----:B------:R-:W-:Y:S01]  /*0f70*/  MUFU.SQRT R16, R16 ;  /* 0x0000001000107308 */ /* 0x000fe20000002000 */
[----:B---3--:R-:W-:-:S07]  /*0f80*/  FMUL R20, R20, R9 ;  /* 0x0000000914147220 */ /* 0x008fce0000400000 */
[----:B------:R-:W1:Y:S01]  /*0f90*/  MUFU.RCP R19, R19 ;  /* 0x0000001300137308 */ /* 0x000e620000001000 */
[----:B--2---:R-:W-:-:S07]  /*0fa0*/  FADD R14, R14, 1.00000001335143196e-10 ;  /* 0x2edbe6ff0e0e7421 */ /* 0x004fce0000000000 */
[----:B------:R-:W2:Y:S08]  /*0fb0*/  MUFU.SQRT R29, R29 ;  /* 0x0000001d001d7308 */ /* 0x000eb00000002000 */
[----:B------:R3:W-:Y:S01]  /*0fc0*/  MUFU.RCP R8, R28 ;  /* 0x0000001c00087308 */ /* 0x0007e20000001000 */
[----:B------:R-:W-:Y:S01]  /*0fd0*/  @P2 FMUL R12, R12, 0.25 ;  /* 0x3e8000000c0c2820 */ /* 0x000fe20000400000 */
[----:B----4-:R-:W-:Y:S01]  /*0fe0*/  FSEL R10, R17, R40, P5 ;  /* 0x00000028110a7208 */ /* 0x010fe20002800000 */
[----:B---3--:R-:W-:-:S05]  /*0ff0*/  FMUL R28, R41, 0.25 ;  /* 0x3e800000291c7820 */ /* 0x008fca0000400000 */
[----:B------:R-:W-:Y:S02]  /*1000*/  FSEL R9, R28, R41, P4 ;  /* 0x000000291c097208 */ /* 0x000fe40002000000 */
[----:B------:R-:W-:Y:S01]  /*1010*/  FSETP.GT.AND P4, PT, R13, 8.50705917302346158658e+37, PT ;  /* 0x7e8000000d00780b */ /* 0x000fe20003f84000 */
[----:B0-----:R-:W-:Y:S01]  /*1020*/  FMUL R59, R59, R54 ;  /* 0x000000363b3b7220 */ /* 0x001fe20000400000 */
[----:B------:R-:W-:Y:S01]  /*1030*/  FSETP.GT.AND P5, PT, R14, 8.50705917302346158658e+37, PT ;  /* 0x7e8000000e00780b */ /* 0x000fe20003fa4000 */
[----:B-----5:R-:W-:Y:S01]  /*1040*/  FMUL R18, R18, R9 ;  /* 0x0000000912127220 */ /* 0x020fe20000400000 */
[----:B------:R0:W3:Y:S01]  /*1050*/  MUFU.RCP R54, R12 ;  /* 0x0000000c00367308 */ /* 0x0000e20000001000 */
[----:B------:R-:W-:Y:S01]  /*1060*/  @P6 FMUL R15, R15, 0.25 ;  /* 0x3e8000000f0f6820 */ /* 0x000fe20000400000 */
[----:B------:R-:W-:Y:S01]  /*1070*/  FMUL R9, R46, 0.25 ;  /* 0x3e8000002e097820 */ /* 0x000fe20000400000 */
[----:B-1----:R-:W-:Y:S01]  /*1080*/  FMUL R19, R19, R10 ;  /* 0x0000000a13137220 */ /* 0x002fe20000400000 */
[----:B------:R-:W-:Y:S01]  /*1090*/  FADD R16, R16, 1.00000001335143196e-10 ;  /* 0x2edbe6ff10107421 */ /* 0x000fe20000000000 */
[----:B------:R-:W-:Y:S01]  /*10a0*/  FADD R10, R5, 1.00000001335143196e-10 ;  /* 0x2edbe6ff050a7421 */ /* 0x000fe20000000000 */
[----:B--2---:R-:W-:Y:S01]  /*10b0*/  FADD R33, R29, 1.00000001335143196e-10 ;  /* 0x2edbe6ff1d217421 */ /* 0x004fe20000000000 */
[----:B0-----:R-:W-:Y:S01]  /*10c0*/  FMUL R12, R43, 0.25 ;  /* 0x3e8000002b0c7820 */ /* 0x001fe20000400000 */
[----:B------:R0:W1:Y:S03]  /*10d0*/  MUFU.RCP R29, R15 ;  /* 0x0000000f001d7308 */ /* 0x0000660000001000 */
[----:B------:R-:W-:-:S02]  /*10e0*/  FSETP.GT.AND P1, PT, R33, 8.50705917302346158658e+37, PT ;  /* 0x7e8000002100780b */ /* 0x000fc40003f24000 */
[----:B------:R-:W-:Y:S02]  /*10f0*/  FSEL R5, R12, R43, P3 ;  /* 0x0000002b0c057208 */ /* 0x000fe40001800000 */
[----:B------:R-:W-:Y:S02]  /*1100*/  FSETP.GT.AND P3, PT, R10, 8.50705917302346158658e+37, PT ;  /* 0x7e8000000a00780b */ /* 0x000fe40003f64000 */
[----:B0-----:R-:W-:Y:S02]  /*1110*/  FSEL R15, R9, R46, P2 ;  /* 0x0000002e090f7208 */ /* 0x001fe40001000000 */
[----:B------:R-:W-:Y:S01]  /*1120*/  FSETP.GT.AND P2, PT, R16, 8.50705917302346158658e+37, PT ;  /* 0x7e8000001000780b */ /* 0x000fe20003f44000 */
[----:B------:R-:W-:Y:S01]  /*1130*/  FADD R32, R32, 9.9999997171806853657e-10 ;  /* 0x3089705f20207421 */ /* 0x000fe20000000000 */
[----:B------:R-:W-:Y:S01]  /*1140*/  @P4 FMUL R13, R13, 0.25 ;  /* 0x3e8000000d0d4820 */ /* 0x000fe20000400000 */
[----:B------:R-:W-:-:S04]  /*1150*/  @P5 FMUL R14, R14, 0.25 ;  /* 0x3e8000000e0e5820 */ /* 0x000fc80000400000 */
[----:B------:R-:W0:Y:S01]  /*1160*/  MUFU.SQRT R32, R32 ;  /* 0x0000002000207308 */ /* 0x000e220000002000 */
[----:B---3--:R-:W-:Y:S01]  /*1170*/  FMUL R54, R54, R15 ;  /* 0x0000000f36367220 */ /* 0x008fe20000400000 */
[----:B------:R-:W-:Y:S01]  /*1180*/  FMUL R5, R8, R5 ;  /* 0x0000000508057220 */ /* 0x000fe20000400000 */
[----:B------:R-:W-:Y:S01]  /*1190*/  @P3 FMUL R10, R10, 0.25 ;  /* 0x3e8000000a0a3820 */ /* 0x000fe20000400000 */
[----:B------:R-:W-:-:S04]  /*11a0*/  FMUL R15, R50, 0.25 ;  /* 0x3e800000320f7820 */ /* 0x000fc80000400000 */
[----:B------:R-:W2:Y:S01]  /*11b0*/  MUFU.RCP R13, R13 ;  /* 0x0000000d000d7308 */ /* 0x000ea20000001000 */
[----:B------:R-:W-:Y:S01]  /*11c0*/  @P2 FMUL R16, R16, 0.25 ;  /* 0x3e80000010102820 */ /* 0x000fe20000400000 */
[----:B------:R-:W-:Y:S01]  /*11d0*/  @P1 FMUL R33, R33, 0.25 ;  /* 0x3e80000021211820 */ /* 0x000fe20000400000 */
[----:B------:R-:W-:-:S04]  /*11e0*/  IMAD.WIDE R8, R22, 0x4, R6 ;  /* 0x0000000416087825 */ /* 0x000fc800078e0206 */
[----:B------:R-:W-:Y:S01]  /*11f0*/  FMUL R60, R53, 0.25 ;  /* 0x3e800000353c7820 */ /* 0x000fe20000400000 */
[----:B------:R3:W4:Y:S01]  /*1200*/  MUFU.RCP R28, R14 ;  /* 0x0000000e001c7308 */ /* 0x0007220000001000 */
[----:B------:R-:W-:Y:S01]  /*1210*/  FMUL R58, R51, 0.25 ;  /* 0x3e800000333a7820 */ /* 0x000fe20000400000 */
[----:B------:R-:W5:Y:S01]  /*1220*/  S2UR UR5, SR_CgaCtaId ;  /* 0x00000000000579c3 */ /* 0x000f620000008800 */
[----:B------:R-:W-:Y:S01]  /*1230*/  FSEL R22, R15, R50, P6 ;  /* 0x000000320f167208 */ /* 0x000fe20003000000 */
[----:B------:R0:W-:Y:S01]  /*1240*/  @!P0 STG.E desc[UR6][R8.64], R11 ;  /* 0x0000000b08008986 */ /* 0x0001e2000c101906 */
[----:B------:R-:W-:-:S03]  /*1250*/  FSEL R60, R60, R53, P4 ;  /* 0x000000353c3c7208 */ /* 0x000fc60002000000 */
[----:B------:R0:W4:Y:S01]  /*1260*/  MUFU.RCP R12, R10 ;  /* 0x0000000a000c7308 */ /* 0x0001220000001000 */
[----:B------:R-:W-:Y:S01]  /*1270*/  FSEL R15, R58, R51, P5 ;  /* 0x000000333a0f7208 */ /* 0x000fe20002800000 */
[----:B---3--:R-:W-:Y:S01]  /*1280*/  FMUL R14, R47, 0.25 ;  /* 0x3e8000002f0e7820 */ /* 0x008fe20000400000 */
[----:B-1----:R-:W-:-:S05]  /*1290*/  FMUL R29, R29, R22 ;  /* 0x000000161d1d7220 */ /* 0x002fca0000400000 */
[----:B------:R-:W1:Y:S01]  /*12a0*/  MUFU.RCP R16, R16 ;  /* 0x0000001000107308 */ /* 0x000e620000001000 */
[----:B0-----:R-:W-:Y:S01]  /*12b0*/  FMUL R8, R35, 0.25 ;  /* 0x3e80000023087820 */ /* 0x001fe20000400000 */
[----:B------:R-:W-:Y:S01]  /*12c0*/  FMUL R10, R57, 0.25 ;  /* 0x3e800000390a7820 */ /* 0x000fe20000400000 */
[----:B------:R-:W-:Y:S01]  /*12d0*/  FADD R32, R32, 1.00000001335143196e-10 ;  /* 0x2edbe6ff20207421 */ /* 0x000fe20000000000 */
[----:B--2---:R-:W-:-:S04]  /*12e0*/  FMUL R22, R13, R60 ;  /* 0x0000003c0d167220 */ /* 0x004fc80000400000 */
[----:B------:R-:W0:Y:S01]  /*12f0*/  MUFU.RCP R33, R33 ;  /* 0x0000002100217308 */ /* 0x000e220000001000 */
[----:B----4-:R-:W-:Y:S01]  /*1300*/  FMUL R28, R28, R15 ;  /* 0x0000000f1c1c7220 */ /* 0x010fe20000400000 */
[----:B------:R-:W-:Y:S01]  /*1310*/  FSEL R13, R8, R35, P3 ;  /* 0x00000023080d7208 */ /* 0x000fe20001800000 */
[--C-:B------:R-:W-:Y:S01]  /*1320*/  IMAD.WIDE R8, R24, 0x4, R6.reuse ;  /* 0x0000000418087825 */ /* 0x100fe200078e0206 */
[----:B------:R-:W-:Y:S02]  /*1330*/  FSEL R15, R10, R57, P2 ;  /* 0x000000390a0f7208 */ /* 0x000fe40001000000 */
[----:B------:R-:W-:Y:S01]  /*1340*/  FSEL R14, R14, R47, P1 ;  /* 0x0000002f0e0e7208 */ /* 0x000fe20000800000 */
[--C-:B------:R-:W-:Y:S01]  /*1350*/  IMAD.WIDE R10, R26, 0x4, R6.reuse ;  /* 0x000000041a0a7825 */ /* 0x100fe200078e0206 */
[----:B------:R-:W-:Y:S01]  /*1360*/  FSETP.GT.AND P1, PT, R32, 8.50705917302346158658e+37, PT ;  /* 0x7e8000002000780b */ /* 0x000fe20003f24000 */
[----:B------:R-:W-:Y:S02]  /*1370*/  @!P0 STG.E desc[UR6][R8.64], R55 ;  /* 0x0000003708008986 */ /* 0x000fe4000c101906 */
[----:B------:R-:W-:Y:S01]  /*1380*/  FMUL R24, R12, R13 ;  /* 0x0000000d0c187220 */ /* 0x000fe20000400000 */
[----:B-1----:R-:W-:Y:S01]  /*1390*/  FMUL R26, R16, R15 ;  /* 0x0000000f101a7220 */ /* 0x002fe20000400000 */
[--C-:B------:R-:W-:Y:S01]  /*13a0*/  IMAD.WIDE R12, R39, 0x4, R6.reuse ;  /* 0x00000004270c7825 */ /* 0x100fe200078e0206 */
[----:B------:R1:W-:Y:S03]  /*13b0*/  @!P0 STG.E desc[UR6][R10.64], R59 ;  /* 0x0000003b0a008986 */ /* 0x0003e6000c101906 */
[----:B0-----:R-:W-:Y:S01]  /*13c0*/  FMUL R33, R33, R14 ;  /* 0x0000000e21217220 */ /* 0x001fe20000400000 */
[----:B------:R-:W-:Y:S01]  /*13d0*/  IMAD.WIDE R16, R44, 0x4, R6 ;  /* 0x000000042c107825 */ /* 0x000fe200078e0206 */
[----:B------:R-:W-:-:S03]  /*13e0*/  UMOV UR4, 0x400 ;  /* 0x0000040000047882 */ /* 0x000fc60000000000 */
[----:B------:R-:W-:-:S04]  /*13f0*/  IMAD.WIDE R14, R42, 0x4, R6 ;  /* 0x000000042a0e7825 */ /* 0x000fc800078e0206 */
[----:B-1----:R-:W-:-:S04]  /*1400*/  IMAD.WIDE R10, R38, 0x4, R6 ;  /* 0x00000004260a7825 */ /* 0x002fc800078e0206 */
[----:B------:R-:W-:-:S04]  /*1410*/  IMAD.WIDE R38, R45, 0x4, R6 ;  /* 0x000000042d267825 */ /* 0x000fc800078e0206 */
[----:B------:R-:W-:-:S04]  /*1420*/  IMAD.WIDE R44, R48, 0x4, R6 ;  /* 0x00000004302c7825 */ /* 0x000fc800078e0206 */
[----:B------:R-:W-:-:S04]  /*1430*/  IMAD.WIDE R8, R36, 0x4, R6 ;  /* 0x0000000424087825 */ /* 0x000fc800078e0206 */
[----:B------:R-:W-:-:S04]  /*1440*/  IMAD.WIDE R48, R49, 0x4, R6 ;  /* 0x0000000431307825 */ /* 0x000fc800078e0206 */
[----:B------:R-:W-:-:S04]  /*1450*/  IMAD.WIDE R58, R52, 0x4, R6 ;  /* 0x00000004343a7825 */ /* 0x000fc800078e0206 */
[----:B------:R-:W-:-:S04]  /*1460*/  IMAD.WIDE R60, R56, 0x4, R6 ;  /* 0x00000004383c7825 */ /* 0x000fc800078e0206 */
[----:B------:R-:W-:Y:S01]  /*1470*/  IMAD.WIDE R62, R34, 0x4, R6 ;  /* 0x00000004223e7825 */ /* 0x000fe200078e0206 */
[----:B------:R-:W-:-:S03]  /*1480*/  SHF.R.U32.HI R34, RZ, 0x4, R0 ;  /* 0x00000004ff227819 */ /* 0x000fc60000011600 */
[----:B------:R-:W-:Y:S01]  /*1490*/  IMAD.WIDE R6, R31, 0x4, R6 ;  /* 0x000000041f067825 */ /* 0x000fe200078e0206 */
[----:B------:R-:W-:Y:S01]  /*14a0*/  SHF.L.U32 R31, R0, 0x8, RZ ;  /* 0x00000008001f7819 */ /* 0x000fe200000006ff */
[----:B-----5:R-:W-:Y:S02]  /*14b0*/  UPRMT UR4, UR5, 0x654, UR4 ;  /* 0x0000065405047896 */ /* 0x020fe40008000004 */
[----:B------:R-:W-:Y:S01]  /*14c0*/  @P1 FMUL R32, R32, 0.25 ;  /* 0x3e80000020201820 */ /* 0x000fe20000400000 */
[----:B------:R-:W-:Y:S02]  /*14d0*/  SGXT.U32 R34, R34, 0x4 ;  /* 0x000000042222781a */ /* 0x000fe40000000000 */
[----:B------:R-:W-:-:S03]  /*14e0*/  LOP3.LUT R31, R31, 0xf00, RZ, 0xc0, !PT ;  /* 0x00000f001f1f7812 */ /* 0x000fc600078ec0ff */
[----:B------:R-:W0:Y:S01]  /*14f0*/  MUFU.RCP R32, R32 ;  /* 0x0000002000207308 */ /* 0x000e220000001000 */
[C---:B------:R-:W-:Y:S02]  /*1500*/  LOP3.LUT R34, R31.reuse, R34, RZ, 0xfc, !PT ;  /* 0x000000221f227212 */ /* 0x040fe400078efcff */
[----:B------:R-:W-:-:S04]  /*1510*/  LEA.HI R31, R31, UR4, RZ, 0x1c ;  /* 0x000000041f1f7c11 */ /* 0x000fc8000f8fe0ff */
[----:B------:R-:W-:Y:S01]  /*1520*/  LEA R34, R34, R31, 0x2 ;  /* 0x0000001f22227211 */ /* 0x000fe200078e10ff */
[----:B------:R-:W-:Y:S01]  /*1530*/  FMUL R31, R30, 0.25 ;  /* 0x3e8000001e1f7820 */ /* 0x000fe20000400000 */
[----:B------:R-:W-:Y:S04]  /*1540*/  @!P0 STG.E desc[UR6][R8.64], R20 ;  /* 0x0000001408008986 */ /* 0x000fe8000c101906 */
[----:B------:R-:W-:Y:S01]  /*1550*/  FSEL R31, R31, R30, P1 ;  /* 0x0000001e1f1f7208 */ /* 0x000fe20000800000 */
[----:B------:R-:W-:Y:S04]  /*1560*/  @!P0 STG.E desc[UR6][R10.64], R19 ;  /* 0x000000130a008986 */ /* 0x000fe8000c101906 */
[----:B------:R-:W-:Y:S01]  /*1570*/  @!P0 STG.E desc[UR6][R12.64], R18 ;  /* 0x000000120c008986 */ /* 0x000fe2000c101906 */
[----:B0-----:R-:W-:-:S03]  /*1580*/  FMUL R31, R32, R31 ;  /* 0x0000001f201f7220 */ /* 0x001fc60000400000 */
[----:B------:R-:W-:Y:S04]  /*1590*/  @!P0 STG.E desc[UR6][R14.64], R5 ;  /* 0x000000050e008986 */ /* 0x000fe8000c101906 */
[----:B------:R0:W-:Y:S04]  /*15a0*/  STS [R34], R21 ;  /* 0x0000001522007388 */ /* 0x0001e80000000800 */
[----:B------:R1:W-:Y:S04]  /*15b0*/  @!P0 STG.E desc[UR6][R16.64], R54 ;  /* 0x0000003610008986 */ /* 0x0003e8000c101906 */
[----:B------:R-:W-:Y:S01]  /*15c0*/  @!P0 STG.E desc[UR6][R38.64], R33 ;  /* 0x0000002126008986 */ /* 0x000fe2000c101906 */
[----:B0-----:R-:W-:-:S03]  /*15d0*/  SHF.L.U32 R21, R0, 0x2, RZ ;  /* 0x0000000200157819 */ /* 0x001fc600000006ff */
[----:B------:R-:W-:Y:S01]  /*15e0*/  @!P0 STG.E desc[UR6][R44.64], R29 ;  /* 0x0000001d2c008986 */ /* 0x000fe2000c101906 */
[----:B------:R-:W-:-:S03]  /*15f0*/  LOP3.LUT R21, R21, 0x3fc, RZ, 0xc0, !PT ;  /* 0x000003fc15157812 */ /* 0x000fc600078ec0ff */
[----:B------:R-:W-:Y:S04]  /*1600*/  @!P0 STG.E desc[UR6][R48.64], R28 ;  /* 0x0000001c30008986 */ /* 0x000fe8000c101906 */
[----:B------:R-:W-:Y:S04]  /*1610*/  @!P0 STG.E desc[UR6][R58.64], R22 ;  /* 0x000000163a008986 */ /* 0x000fe8000c101906 */
[----:B------:R-:W-:Y:S01]  /*1620*/  @!P0 STG.E desc[UR6][R60.64], R24 ;  /* 0x000000183c008986 */ /* 0x000fe2000c101906 */
[----:B------:R-:W-:-:S03]  /*1630*/  LOP3.LUT R9, R21, 0x400, RZ, 0xfc, !PT ;  /* 0x0000040015097812 */ /* 0x000fc600078efcff */
[----:B------:R-:W-:Y:S04]  /*1640*/  @!P0 STG.E desc[UR6][R62.64], R26 ;  /* 0x0000001a3e008986 */ /* 0x000fe8000c101906 */
[----:B------:R-:W-:Y:S04]  /*1650*/  STS [R34+0x40], R23 ;  /* 0x0000401722007388 */ /* 0x000fe80000000800 */
        /* <DEDUP_REMOVED lines=14> */
[----:B------:R0:W-:Y:S01]  /*1740*/  @!P0 STG.E desc[UR6][R6.64], R31 ;  /* 0x0000001f06008986 */ /* 0x0001e2000c101906 */
[----:B------:R-:W-:-:S02]  /*1750*/  LOP3.LUT R10, R21, 0x800, RZ, 0xfc, !PT ;  /* 0x00000800150a7812 */ /* 0x000fc400078efcff */
[----:B------:R-:W-:Y:S02]  /*1760*/  SHF.R.U32.HI R9, RZ, 0x4, R9 ;  /* 0x00000004ff097819 */ /* 0x000fe40000011609 */
[----:B------:R-:W-:Y:S02]  /*1770*/  SHF.R.U32.HI R8, RZ, 0x2, R0 ;  /* 0x00000002ff087819 */ /* 0x000fe40000011600 */
[----:B------:R-:W-:Y:S02]  /*1780*/  SHF.R.U32.HI R10, RZ, 0x4, R10 ;  /* 0x00000004ff0a7819 */ /* 0x000fe4000001160a */
[----:B------:R-:W-:Y:S02]  /*1790*/  LOP3.LUT R9, R9, 0x70, RZ, 0xc0, !PT ;  /* 0x0000007009097812 */ /* 0x000fe400078ec0ff */
[----:B------:R-:W-:Y:S02]  /*17a0*/  LOP3.LUT R8, R8, 0x30, RZ, 0xc0, !PT ;  /* 0x0000003008087812 */ /* 0x000fe400078ec0ff */
[----:B------:R-:W-:Y:S01]  /*17b0*/  LOP3.LUT R5, R10, 0xb0, RZ, 0xc0, !PT ;  /* 0x000000b00a057812 */ /* 0x000fe200078ec0ff */
[----:B------:R-:W-:Y:S01]  /*17c0*/  VIADD R10, R9, UR4 ;  /* 0x00000004090a7c36 */ /* 0x000fe20008000000 */
[----:B------:R-:W-:-:S02]  /*17d0*/  IADD3 R8, R8, UR4, RZ ;  /* 0x0000000408087c10 */ /* 0x000fc4000fffe0ff */
[----:B------:R-:W-:Y:S02]  /*17e0*/  IADD3 R14, R5, UR4, RZ ;  /* 0x00000004050e7c10 */ /* 0x000fe4000fffe0ff */
[C---:B-1----:R-:W-:Y:S01]  /*17f0*/  LEA R16, R21.reuse, R8, 0x2 ;  /* 0x0000000815107211 */ /* 0x042fe200078e10ff */
[----:B------:R-:W-:Y:S01]  /*1800*/  BAR.SYNC.DEFER_BLOCKING 0x0 ;  /* 0x0000000000007b1d */ /* 0x000fe20000010000 */
[C---:B------:R-:W-:Y:S02]  /*1810*/  LEA R12, R21.reuse, R10, 0x2 ;  /* 0x0000000a150c7211 */ /* 0x040fe400078e10ff */
[----:B------:R-:W-:Y:S02]  /*1820*/  LEA R8, R21, R14, 0x2 ;  /* 0x0000000e15087211 */ /* 0x000fe400078e10ff */
[----:B------:R-:W-:-:S04]  /*1830*/  SHF.L.U32 R5, R0, 0x2, RZ ;  /* 0x0000000200057819 */ /* 0x000fc800000006ff */
[----:B------:R-:W-:-:S04]  /*1840*/  LOP3.LUT R20, R5, 0xfc, RZ, 0xc0, !PT ;  /* 0x000000fc05147812 */ /* 0x000fc800078ec0ff */
[----:B------:R-:W-:Y:S01]  /*1850*/  PRMT R5, R20, 0x6540, R3 ;  /* 0x0000654014057816 */ /* 0x000fe20000000003 */
[----:B------:R-:W1:Y:S04]  /*1860*/  LDS.128 R16, [R16] ;  /* 0x0000000010107984 */ /* 0x000e680000000c00 */
[----:B------:R-:W2:Y:S04]  /*1870*/  LDS.128 R12, [R12+0x1000] ;  /* 0x001000000c0c7984 */ /* 0x000ea80000000c00 */
[----:B------:R-:W3:Y:S01]  /*1880*/  LDS.128 R8, [R8+0x2000] ;  /* 0x0020000008087984 */ /* 0x000ee20000000c00 */
[----:B0-----:R-:W-:-:S02]  /*1890*/  LEA.HI R6, R2, R5, RZ, 0x9 ;  /* 0x0000000502067211 */ /* 0x001fc400078f48ff */
[----:B------:R-:W0:Y:S01]  /*18a0*/  LDC.64 R2, c[0x0][0x228] ;  /* 0x00008a00ff027b82 */ /* 0x000e220000000a00 */
[----:B------:R-:W-:Y:S02]  /*18b0*/  SHF.R.U32.HI R7, RZ, 0x6, R0 ;  /* 0x00000006ff077819 */ /* 0x000fe40000011600 */
[----:B------:R-:W-:Y:S02]  /*18c0*/  LOP3.LUT R0, R6, 0xfffffe00, RZ, 0xc0, !PT ;  /* 0xfffffe0006007812 */ /* 0x000fe400078ec0ff */
[----:B------:R-:W-:Y:S02]  /*18d0*/  SGXT.U32 R7, R7, 0x2 ;  /* 0x000000020707781a */ /* 0x000fe40000000000 */
[----:B------:R-:W-:Y:S02]  /*18e0*/  IADD3 R5, R5, -R0, RZ ;  /* 0x8000000005057210 */ /* 0x000fe40007ffe0ff */
[----:B------:R-:W-:Y:S02]  /*18f0*/  SHF.R.S32.HI R6, RZ, 0x9, R6 ;  /* 0x00000009ff067819 */ /* 0x000fe40000011406 */
[----:B------:R-:W-:-:S03]  /*1900*/  LOP3.LUT R7, R7, R4, RZ, 0xfc, !PT ;  /* 0x0000000407077212 */ /* 0x000fc600078efcff */
[----:B------:R-:W-:Y:S01]  /*1910*/  IMAD R6, R6, 0x1200, R5 ;  /* 0x0000120006067824 */ /* 0x000fe200078e0205 */
[C---:B------:R-:W-:Y:S02]  /*1920*/  LOP3.LUT R5, R7.reuse, 0x4, RZ, 0xfc, !PT ;  /* 0x0000000407057812 */ /* 0x040fe400078efcff */
[C---:B------:R-:W-:Y:S02]  /*1930*/  LOP3.LUT R0, R7.reuse, 0x8, RZ, 0xfc, !PT ;  /* 0x0000000807007812 */ /* 0x040fe400078efcff */
[----:B------:R-:W-:Y:S02]  /*1940*/  ISETP.GE.AND P1, PT, R7, 0x9, PT ;  /* 0x000000090700780c */ /* 0x000fe40003f26270 */
[----:B------:R-:W-:Y:S02]  /*1950*/  ISETP.GE.AND P2, PT, R5, 0x9, PT ;  /* 0x000000090500780c */ /* 0x000fe40003f46270 */
[----:B------:R-:W-:Y:S02]  /*1960*/  LOP3.LUT R20, R21, 0xc00, RZ, 0xfc, !PT ;  /* 0x00000c0015147812 */ /* 0x000fe400078efcff */
[----:B------:R-:W-:-:S02]  /*1970*/  ISETP.GE.AND P3, PT, R0, 0x9, PT ;  /* 0x000000090000780c */ /* 0x000fc40003f66270 */
[-C--:B------:R-:W-:Y:S02]  /*1980*/  LEA R25, R7, R6.reuse, 0x9 ;  /* 0x0000000607197211 */ /* 0x080fe400078e48ff */
[----:B------:R-:W-:Y:S02]  /*1990*/  ISETP.GE.AND P0, PT, R4, RZ, PT ;  /* 0x000000ff0400720c */ /* 0x000fe40003f06270 */
[-C--:B------:R-:W-:Y:S02]  /*19a0*/  LEA R7, R5, R6.reuse, 0x9 ;  /* 0x0000000605077211 */ /* 0x080fe400078e48ff */
[----:B------:R-:W-:Y:S02]  /*19b0*/  LEA R23, R0, R6, 0x9 ;  /* 0x0000000600177211 */ /* 0x000fe400078e48ff */
[----:B------:R-:W-:Y:S01]  /*19c0*/  SHF.R.U32.HI R20, RZ, 0x4, R20 ;  /* 0x00000004ff147819 */ /* 0x000fe20000011614 */
[----:B0-----:R-:W-:-:S03]  /*19d0*/  IMAD.WIDE R4, R25, 0x4, R2 ;  /* 0x0000000419047825 */ /* 0x001fc600078e0202 */
[----:B------:R-:W-:Y:S01]  /*19e0*/  LOP3.LUT R20, R20, 0xf0, RZ, 0xc0, !PT ;  /* 0x000000f014147812 */ /* 0x000fe200078ec0ff */
[--C-:B------:R-:W-:Y:S01]  /*19f0*/  IMAD.WIDE R6, R7, 0x4, R2.reuse ;  /* 0x0000000407067825 */ /* 0x100fe200078e0202 */
[----:B-1----:R0:W-:Y:S03]  /*1a00*/  @!P1 STG.E.128 desc[UR6][R4.64], R16 ;  /* 0x0000001004009986 */ /* 0x0021e6000c101d06 */
[----:B------:R-:W-:Y:S01]  /*1a10*/  IMAD.WIDE R22, R23, 0x4, R2 ;  /* 0x0000000417167825 */ /* 0x000fe200078e0202 */
[----:B------:R-:W-:Y:S01]  /*1a20*/  IADD3 R20, R20, UR4, RZ ;  /* 0x0000000414147c10 */ /* 0x000fe2000fffe0ff */
[----:B--2---:R0:W-:Y:S04]  /*1a30*/  @!P2 STG.E.128 desc[UR6][R6.64], R12 ;  /* 0x0000000c0600a986 */ /* 0x0041e8000c101d06 */
[----:B---3--:R0:W-:Y:S01]  /*1a40*/  @!P3 STG.E.128 desc[UR6][R22.64], R8 ;  /* 0x000000081600b986 */ /* 0x0081e2000c101d06 */
[----:B------:R-:W-:Y:S01]  /*1a50*/  LEA R20, R21, R20, 0x2 ;  /* 0x0000001415147211 */ /* 0x000fe200078e10ff */
[----:B0-----:R-:W-:Y:S06]  /*1a60*/  @P0 EXIT ;  /* 0x000000000000094d */ /* 0x001fec0003800000 */
[----:B0-----:R-:W0:Y:S01]  /*1a70*/  LDS.128 R20, [R20+0x3000] ;  /* 0x0030000014147984 */ /* 0x001e220000000c00 */
[----:B------:R-:W-:-:S05]  /*1a80*/  IADD3 R25, R25, 0x1800, RZ ;  /* 0x0000180019197810 */ /* 0x000fca0007ffe0ff */
[----:B------:R-:W-:-:S05]  /*1a90*/  IMAD.WIDE R2, R25, 0x4, R2 ;  /* 0x0000000419027825 */ /* 0x000fca00078e0202 */
[----:B0-----:R-:W-:Y:S01]  /*1aa0*/  STG.E.128 desc[UR6][R2.64], R20 ;  /* 0x0000001402007986 */ /* 0x001fe2000c101d06 */
[----:B------:R-:W-:Y:S05]  /*1ab0*/  EXIT ;  /* 0x000000000000794d */ /* 0x000fea0003800000 */
.L_x_0:
[----:B------:R-:W-:-:S00]  /*1ac0*/  BRA `(.L_x_0) ;  /* 0xfffffffc00fc7947 */ /* 0x000fc0000383ffff */
[----:B------:R-:W-:-:S00]  /*1ad0*/  NOP ;  /* 0x0000000000007918 */ /* 0x000fc00000000000 */
        /* <DEDUP_REMOVED lines=10> */
.L_x_1:


//--------------------- .nv.global.init           --------------------------
	.section	.nv.global.init,"aw",@progbits
.nv.global.init:
	.type		_$_str,@object
	.size		_$_str,(_$_str_$_2 - _$_str)
_$_str:
        /*0000*/ 	.byte	0x5f, 0x5f, 0x43, 0x55, 0x44, 0x41, 0x5f, 0x46, 0x54, 0x5a, 0x00
	.type		_$_str_$_2,@object
	.size		_$_str_$_2,(.L_1 - _$_str_$_2)
_$_str_$_2:
        /*000b*/ 	.byte	0x5f, 0x5f, 0x43, 0x55, 0x44, 0x41, 0x5f, 0x50, 0x52, 0x45, 0x43, 0x5f, 0x53, 0x51, 0x52, 0x54
        /*001b*/ 	.byte	0x00
.L_1:


//--------------------- .nv.shared.triton_poi_fused_add_convolution_div_sqrt_31 --------------------------
	.section	.nv.shared.triton_poi_fused_add_convolution_div_sqrt_31,"aw",@nobits
	.sectionflags	@""
	.align	16
	.zero		1024


//--------------------- .nv.constant0.triton_poi_fused_add_convolution_div_sqrt_31 --------------------------
	.section	.nv.constant0.triton_poi_fused_add_convolution_div_sqrt_31,"a",@progbits
	.sectionflags	@""
	.align	4
.nv.constant0.triton_poi_fused_add_convolution_div_sqrt_31:
	.zero		568
